//
// Generated by NVIDIA NVVM Compiler
//
// Compiler Build ID: CL-36424714
// Cuda compilation tools, release 13.0, V13.0.88
// Based on NVVM 20.0.0
//

.version 9.0
.target sm_100
.address_size 64

	// .globl	_Z11MatrixMulti6MatrixS_S_

.visible .entry _Z11MatrixMulti6MatrixS_S_(
	.param .align 8 .b8 _Z11MatrixMulti6MatrixS_S__param_0[16],
	.param .align 8 .b8 _Z11MatrixMulti6MatrixS_S__param_1[16],
	.param .align 8 .b8 _Z11MatrixMulti6MatrixS_S__param_2[16]
)
{
	.reg .pred 	%p<13>;
	.reg .b32 	%r<48>;
	.reg .b32 	%f<68>;
	.reg .b64 	%rd<40>;

	ld.param.u64 	%rd3, [_Z11MatrixMulti6MatrixS_S__param_2];
	ld.param.u32 	%r3, [_Z11MatrixMulti6MatrixS_S__param_2+8];
	ld.param.u32 	%r1, [_Z11MatrixMulti6MatrixS_S__param_0+8];
	ld.param.u64 	%rd5, [_Z11MatrixMulti6MatrixS_S__param_1];
	ld.param.u64 	%rd6, [_Z11MatrixMulti6MatrixS_S__param_0];
	ld.param.v2.u32 	{%r23, %r24}, [_Z11MatrixMulti6MatrixS_S__param_1+8];
	cvta.to.global.u64 	%rd1, %rd6;
	cvta.to.global.u64 	%rd2, %rd5;
	mov.u32 	%r26, %ntid.x;
	mov.u32 	%r27, %ctaid.x;
	mov.u32 	%r28, %tid.x;
	mad.lo.s32 	%r4, %r26, %r27, %r28;
	mov.u32 	%r29, %ntid.y;
	mov.u32 	%r30, %ctaid.y;
	mov.u32 	%r31, %tid.y;
	mad.lo.s32 	%r32, %r29, %r30, %r31;
	setp.ge.s32 	%p1, %r4, %r1;
	setp.ge.s32 	%p2, %r32, %r24;
	or.pred  	%p3, %p1, %p2;
	@%p3 bra 	$L__BB0_14;
	setp.lt.s32 	%p4, %r1, 1;
	mov.f32 	%f67, 0f00000000;
	@%p4 bra 	$L__BB0_13;
	mul.lo.s32 	%r6, %r1, %r4;
	and.b32  	%r7, %r1, 7;
	setp.lt.u32 	%p5, %r1, 8;
	mov.f32 	%f67, 0f00000000;
	mov.b32 	%r46, 0;
	@%p5 bra 	$L__BB0_5;
	and.b32  	%r46, %r1, 2147483640;
	neg.s32 	%r44, %r46;
	shl.b32 	%r10, %r23, 3;
	add.s64 	%rd4, %rd1, 16;
	mov.f32 	%f67, 0f00000000;
	mul.wide.s32 	%rd11, %r23, 4;
	mov.u32 	%r42, %r6;
	mov.u32 	%r43, %r32;
$L__BB0_4:
	.pragma "nounroll";
	mul.wide.s32 	%rd7, %r42, 4;
	add.s64 	%rd8, %rd4, %rd7;
	ld.global.f32 	%f17, [%rd8+-16];
	mul.wide.s32 	%rd9, %r43, 4;
	add.s64 	%rd10, %rd2, %rd9;
	ld.global.f32 	%f18, [%rd10];
	fma.rn.f32 	%f19, %f17, %f18, %f67;
	ld.global.f32 	%f20, [%rd8+-12];
	add.s64 	%rd12, %rd10, %rd11;
	ld.global.f32 	%f21, [%rd12];
	fma.rn.f32 	%f22, %f20, %f21, %f19;
	ld.global.f32 	%f23, [%rd8+-8];
	add.s64 	%rd13, %rd12, %rd11;
	ld.global.f32 	%f24, [%rd13];
	fma.rn.f32 	%f25, %f23, %f24, %f22;
	ld.global.f32 	%f26, [%rd8+-4];
	add.s64 	%rd14, %rd13, %rd11;
	ld.global.f32 	%f27, [%rd14];
	fma.rn.f32 	%f28, %f26, %f27, %f25;
	ld.global.f32 	%f29, [%rd8];
	add.s64 	%rd15, %rd14, %rd11;
	ld.global.f32 	%f30, [%rd15];
	fma.rn.f32 	%f31, %f29, %f30, %f28;
	ld.global.f32 	%f32, [%rd8+4];
	add.s64 	%rd16, %rd15, %rd11;
	ld.global.f32 	%f33, [%rd16];
	fma.rn.f32 	%f34, %f32, %f33, %f31;
	ld.global.f32 	%f35, [%rd8+8];
	add.s64 	%rd17, %rd16, %rd11;
	ld.global.f32 	%f36, [%rd17];
	fma.rn.f32 	%f37, %f35, %f36, %f34;
	ld.global.f32 	%f38, [%rd8+12];
	add.s64 	%rd18, %rd17, %rd11;
	ld.global.f32 	%f39, [%rd18];
	fma.rn.f32 	%f67, %f38, %f39, %f37;
	add.s32 	%r44, %r44, 8;
	add.s32 	%r43, %r43, %r10;
	add.s32 	%r42, %r42, 8;
	setp.ne.s32 	%p6, %r44, 0;
	@%p6 bra 	$L__BB0_4;
$L__BB0_5:
	setp.eq.s32 	%p7, %r7, 0;
	@%p7 bra 	$L__BB0_13;
	and.b32  	%r18, %r1, 3;
	setp.lt.u32 	%p8, %r7, 4;
	@%p8 bra 	$L__BB0_8;
	add.s32 	%r34, %r46, %r6;
	mul.wide.s32 	%rd19, %r34, 4;
	add.s64 	%rd20, %rd1, %rd19;
	ld.global.f32 	%f41, [%rd20];
	mad.lo.s32 	%r35, %r46, %r23, %r32;
	mul.wide.s32 	%rd21, %r35, 4;
	add.s64 	%rd22, %rd2, %rd21;
	ld.global.f32 	%f42, [%rd22];
	fma.rn.f32 	%f43, %f41, %f42, %f67;
	ld.global.f32 	%f44, [%rd20+4];
	mul.wide.s32 	%rd23, %r23, 4;
	add.s64 	%rd24, %rd22, %rd23;
	ld.global.f32 	%f45, [%rd24];
	fma.rn.f32 	%f46, %f44, %f45, %f43;
	ld.global.f32 	%f47, [%rd20+8];
	add.s64 	%rd25, %rd24, %rd23;
	ld.global.f32 	%f48, [%rd25];
	fma.rn.f32 	%f49, %f47, %f48, %f46;
	ld.global.f32 	%f50, [%rd20+12];
	add.s64 	%rd26, %rd25, %rd23;
	ld.global.f32 	%f51, [%rd26];
	fma.rn.f32 	%f67, %f50, %f51, %f49;
	add.s32 	%r46, %r46, 4;
$L__BB0_8:
	setp.eq.s32 	%p9, %r18, 0;
	@%p9 bra 	$L__BB0_13;
	setp.eq.s32 	%p10, %r18, 1;
	@%p10 bra 	$L__BB0_11;
	add.s32 	%r36, %r46, %r6;
	mul.wide.s32 	%rd27, %r36, 4;
	add.s64 	%rd28, %rd1, %rd27;
	ld.global.f32 	%f53, [%rd28];
	mad.lo.s32 	%r37, %r46, %r23, %r32;
	mul.wide.s32 	%rd29, %r37, 4;
	add.s64 	%rd30, %rd2, %rd29;
	ld.global.f32 	%f54, [%rd30];
	fma.rn.f32 	%f55, %f53, %f54, %f67;
	ld.global.f32 	%f56, [%rd28+4];
	mul.wide.s32 	%rd31, %r23, 4;
	add.s64 	%rd32, %rd30, %rd31;
	ld.global.f32 	%f57, [%rd32];
	fma.rn.f32 	%f67, %f56, %f57, %f55;
	add.s32 	%r46, %r46, 2;
$L__BB0_11:
	and.b32  	%r38, %r1, 1;
	setp.eq.b32 	%p11, %r38, 1;
	not.pred 	%p12, %p11;
	@%p12 bra 	$L__BB0_13;
	add.s32 	%r39, %r46, %r6;
	mul.wide.s32 	%rd33, %r39, 4;
	add.s64 	%rd34, %rd1, %rd33;
	ld.global.f32 	%f58, [%rd34];
	mad.lo.s32 	%r40, %r46, %r23, %r32;
	mul.wide.s32 	%rd35, %r40, 4;
	add.s64 	%rd36, %rd2, %rd35;
	ld.global.f32 	%f59, [%rd36];
	fma.rn.f32 	%f67, %f58, %f59, %f67;
$L__BB0_13:
	mad.lo.s32 	%r41, %r3, %r4, %r32;
	cvta.to.global.u64 	%rd37, %rd3;
	mul.wide.s32 	%rd38, %r41, 4;
	add.s64 	%rd39, %rd37, %rd38;
	st.global.f32 	[%rd39], %f67;
$L__BB0_14:
	ret;

}


// ===== COMPILED SASS (sm_100) =====

	.target	sm_100

	.elftype	@"ET_EXEC"


//--------------------- .note.nv.tkinfo           --------------------------
	.section	.note.nv.tkinfo,"",@"SHT_NOTE"
	.sectionflags	@"SHF_NOTE_NV_TKINFO"
	.tkinfo
        /*0018*/ 	.word	0x00000002
        /*0030*/ 	.string	""
        /*0030*/ 	.string	"ptxas"
        /*0030*/ 	.string	"Cuda compilation tools, release 13.0, V13.0.88"
        /*0030*/ 	.string	"Build cuda_13.0.r13.0/compiler.36424714_0"
        /*0030*/ 	.string	"-arch sm_100 -m 64 "



//--------------------- .note.nv.cuinfo           --------------------------
	.section	.note.nv.cuinfo,"",@"SHT_NOTE"
	.sectionflags	@"SHF_NOTE_NV_CUINFO"
        /*0018*/ 	.short	0x0002
        /*001a*/ 	.short	0x0064
        /*001c*/ 	.short	0x0082
	.zero		2


//--------------------- .nv.info                  --------------------------
	.section	.nv.info,"",@"SHT_CUDA_INFO"
	.align	4


	//----- nvinfo : EIATTR_REGCOUNT
	.align		4
        /*0000*/ 	.byte	0x04, 0x2f
        /*0002*/ 	.short	(.L_1 - .L_0)
	.align		4
.L_0:
        /*0004*/ 	.word	index@(_Z11MatrixMulti6MatrixS_S_)
        /*0008*/ 	.word	0x00000020


	//----- nvinfo : EIATTR_FRAME_SIZE
	.align		4
.L_1:
        /*000c*/ 	.byte	0x04, 0x11
        /*000e*/ 	.short	(.L_3 - .L_2)
	.align		4
.L_2:
        /*0010*/ 	.word	index@(_Z11MatrixMulti6MatrixS_S_)
        /*0014*/ 	.word	0x00000000


	//----- nvinfo : EIATTR_MIN_STACK_SIZE
	.align		4
.L_3:
        /*0018*/ 	.byte	0x04, 0x12
        /*001a*/ 	.short	(.L_5 - .L_4)
	.align		4
.L_4:
        /*001c*/ 	.word	index@(_Z11MatrixMulti6MatrixS_S_)
        /*0020*/ 	.word	0x00000000
.L_5:


//--------------------- .nv.compat                --------------------------
	.section	.nv.compat,"",@"SHT_CUDA_COMPAT_INFO"
	.align	4
        /*0000*/ 	.byte	0x02, 0x09, 0x00, 0x00, 0x02, 0x02, 0x01, 0x00, 0x02, 0x05, 0x05, 0x00, 0x03, 0x07, 0x01, 0x01
        /*0010*/ 	.byte	0x02, 0x03, 0x00, 0x00, 0x02, 0x06, 0x01, 0x00, 0x04, 0x0b, 0x08, 0x00, 0x09, 0x00, 0x00, 0x00
        /*0020*/ 	.byte	0x00, 0x00, 0x00, 0x00


//--------------------- .nv.info._Z11MatrixMulti6MatrixS_S_ --------------------------
	.section	.nv.info._Z11MatrixMulti6MatrixS_S_,"",@"SHT_CUDA_INFO"
	.sectionflags	@""
	.align	4


	//----- nvinfo : EIATTR_CUDA_API_VERSION
	.align		4
        /*0000*/ 	.byte	0x04, 0x37
        /*0002*/ 	.short	(.L_7 - .L_6)
.L_6:
        /*0004*/ 	.word	0x00000082


	//----- nvinfo : EIATTR_KPARAM_INFO
	.align		4
.L_7:
        /*0008*/ 	.byte	0x04, 0x17
        /*000a*/ 	.short	(.L_9 - .L_8)
.L_8:
        /*000c*/ 	.word	0x00000000
        /*0010*/ 	.short	0x0002
        /*0012*/ 	.short	0x0020
        /*0014*/ 	.byte	0x00, 0xf0, 0x41, 0x00


	//----- nvinfo : EIATTR_KPARAM_INFO
	.align		4
.L_9:
        /*0018*/ 	.byte	0x04, 0x17
        /*001a*/ 	.short	(.L_11 - .L_10)
.L_10:
        /*001c*/ 	.word	0x00000000
        /*0020*/ 	.short	0x0001
        /*0022*/ 	.short	0x0010
        /*0024*/ 	.byte	0x00, 0xf0, 0x41, 0x00


	//----- nvinfo : EIATTR_KPARAM_INFO
	.align		4
.L_11:
        /*0028*/ 	.byte	0x04, 0x17
        /*002a*/ 	.short	(.L_13 - .L_12)
.L_12:
        /*002c*/ 	.word	0x00000000
        /*0030*/ 	.short	0x0000
        /*0032*/ 	.short	0x0000
        /*0034*/ 	.byte	0x00, 0xf0, 0x41, 0x00


	//----- nvinfo : EIATTR_SPARSE_MMA_MASK
	.align		4
.L_13:
        /*0038*/ 	.byte	0x03, 0x50
        /*003a*/ 	.short	0x0000


	//----- nvinfo : EIATTR_MAXREG_COUNT
	.align		4
        /*003c*/ 	.byte	0x03, 0x1b
        /*003e*/ 	.short	0x00ff


	//----- nvinfo : EIATTR_MERCURY_ISA_VERSION
	.align		4
        /*0040*/ 	.byte	0x03, 0x5f
        /*0042*/ 	.short	0x0101


	//----- nvinfo : EIATTR_VRC_CTA_INIT_COUNT
	.align		4
        /*0044*/ 	.byte	0x02, 0x4a
	.zero		1
	.zero		1


	//----- nvinfo : EIATTR_EXIT_INSTR_OFFSETS
	.align		4
        /*0048*/ 	.byte	0x04, 0x1c
        /*004a*/ 	.short	(.L_15 - .L_14)


	//   ....[0]....
.L_14:
        /*004c*/ 	.word	0x000000d0


	//   ....[1]....
        /*0050*/ 	.word	0x00000890


	//----- nvinfo : EIATTR_CBANK_PARAM_SIZE
	.align		4
.L_15:
        /*0054*/ 	.byte	0x03, 0x19
        /*0056*/ 	.short	0x0030


	//----- nvinfo : EIATTR_PARAM_CBANK
	.align		4
        /*0058*/ 	.byte	0x04, 0x0a
        /*005a*/ 	.short	(.L_17 - .L_16)
	.align		4
.L_16:
        /*005c*/ 	.word	index@(.nv.constant0._Z11MatrixMulti6MatrixS_S_)
        /*0060*/ 	.short	0x0380
        /*0062*/ 	.short	0x0030


	//----- nvinfo : EIATTR_SW_WAR
	.align		4
.L_17:
        /*0064*/ 	.byte	0x04, 0x36
        /*0066*/ 	.short	(.L_19 - .L_18)
.L_18:
        /*0068*/ 	.word	0x00000008
.L_19:


//--------------------- .nv.callgraph             --------------------------
	.section	.nv.callgraph,"",@"SHT_CUDA_CALLGRAPH"
	.align	4
	.sectionentsize	8
	.align		4
        /*0000*/ 	.word	0x00000000
	.align		4
        /*0004*/ 	.word	0xffffffff
	.align		4
        /*0008*/ 	.word	0x00000000
	.align		4
        /*000c*/ 	.word	0xfffffffe
	.align		4
        /*0010*/ 	.word	0x00000000
	.align		4
        /*0014*/ 	.word	0xfffffffd
	.align		4
        /*0018*/ 	.word	0x00000000
	.align		4
        /*001c*/ 	.word	0xfffffffc


//--------------------- .text._Z11MatrixMulti6MatrixS_S_ --------------------------
	.section	.text._Z11MatrixMulti6MatrixS_S_,"ax",@progbits
	.align	128
        .global         _Z11MatrixMulti6MatrixS_S_
        .type           _Z11MatrixMulti6MatrixS_S_,@function
        .size           _Z11MatrixMulti6MatrixS_S_,(.L_x_5 - _Z11MatrixMulti6MatrixS_S_)
        .other          _Z11MatrixMulti6MatrixS_S_,@"STO_CUDA_ENTRY STV_DEFAULT"
_Z11MatrixMulti6MatrixS_S_:
.text._Z11MatrixMulti6MatrixS_S_:
[----:B------:R-:W-:Y:S01]  /*0000*/  LDC R1, c[0x0][0x37c] ;  /* 0x0000df00ff017b82 */ /* 0x000fe20000000800 */
[----:B------:R-:W0:Y:S01]  /*0010*/  S2R R14, SR_CTAID.Y ;  /* 0x00000000000e7919 */ /* 0x000e220000002600 */
[----:B------:R-:W1:Y:S06]  /*0020*/  LDCU UR4, c[0x0][0x360] ;  /* 0x00006c00ff0477ac */ /* 0x000e6c0008000800 */
[----:B------:R-:W2:Y:S01]  /*0030*/  LDC R0, c[0x0][0x388] ;  /* 0x0000e200ff007b82 */ /* 0x000ea20000000800 */
[----:B------:R-:W0:Y:S01]  /*0040*/  S2R R3, SR_TID.Y ;  /* 0x0000000000037919 */ /* 0x000e220000002200 */
[----:B------:R-:W0:Y:S01]  /*0050*/  LDCU UR5, c[0x0][0x364] ;  /* 0x00006c80ff0577ac */ /* 0x000e220008000800 */
[----:B------:R-:W1:Y:S01]  /*0060*/  S2R R15, SR_CTAID.X ;  /* 0x00000000000f7919 */ /* 0x000e620000002500 */
[----:B------:R-:W3:Y:S01]  /*0070*/  LDCU UR6, c[0x0][0x39c] ;  /* 0x00007380ff0677ac */ /* 0x000ee20008000800 */
[----:B------:R-:W1:Y:S01]  /*0080*/  S2R R2, SR_TID.X ;  /* 0x0000000000027919 */ /* 0x000e620000002100 */
[----:B0-----:R-:W-:-:S05]  /*0090*/  IMAD R14, R14, UR5, R3 ;  /* 0x000000050e0e7c24 */ /* 0x001fca000f8e0203 */
[----:B---3--:R-:W-:Y:S01]  /*00a0*/  ISETP.GE.AND P0, PT, R14, UR6, PT ;  /* 0x000000060e007c0c */ /* 0x008fe2000bf06270 */
[----:B-1----:R-:W-:-:S05]  /*00b0*/  IMAD R15, R15, UR4, R2 ;  /* 0x000000040f0f7c24 */ /* 0x002fca000f8e0202 */
[----:B--2---:R-:W-:-:S13]  /*00c0*/  ISETP.GE.OR P0, PT, R15, R0, P0 ;  /* 0x000000000f00720c */ /* 0x004fda0000706670 */
[----:B------:R-:W-:Y:S05]  /*00d0*/  @P0 EXIT ;  /* 0x000000000000094d */ /* 0x000fea0003800000 */
[----:B------:R-:W-:Y:S01]  /*00e0*/  ISETP.GE.AND P0, PT, R0, 0x1, PT ;  /* 0x000000010000780c */ /* 0x000fe20003f06270 */
[----:B------:R-:W0:Y:S01]  /*00f0*/  LDCU.64 UR6, c[0x0][0x358] ;  /* 0x00006b00ff0677ac */ /* 0x000e220008000a00 */
[----:B------:R-:W-:-:S11]  /*0100*/  HFMA2 R25, -RZ, RZ, 0, 0 ;  /* 0x00000000ff197431 */ /* 0x000fd600000001ff */
[----:B------:R-:W-:Y:S05]  /*0110*/  @!P0 BRA `(.L_x_0) ;  /* 0x0000000400c88947 */ /* 0x000fea0003800000 */
[C---:B------:R-:W-:Y:S01]  /*0120*/  ISETP.GE.U32.AND P1, PT, R0.reuse, 0x8, PT ;  /* 0x000000080000780c */ /* 0x040fe20003f26070 */
[----:B------:R-:W-:Y:S01]  /*0130*/  IMAD R17, R15, R0, RZ ;  /* 0x000000000f117224 */ /* 0x000fe200078e02ff */
[----:B------:R-:W-:Y:S02]  /*0140*/  LOP3.LUT R24, R0, 0x7, RZ, 0xc0, !PT ;  /* 0x0000000700187812 */ /* 0x000fe400078ec0ff */
[----:B------:R-:W-:Y:S02]  /*0150*/  MOV R25, RZ ;  /* 0x000000ff00197202 */ /* 0x000fe40000000f00 */
[----:B------:R-:W-:Y:S02]  /*0160*/  ISETP.NE.AND P0, PT, R24, RZ, PT ;  /* 0x000000ff1800720c */ /* 0x000fe40003f05270 */
[----:B------:R-:W-:-:S05]  /*0170*/  MOV R18, RZ ;  /* 0x000000ff00127202 */ /* 0x000fca0000000f00 */
[----:B------:R-:W-:Y:S06]  /*0180*/  @!P1 BRA `(.L_x_1) ;  /* 0x0000000000c89947 */ /* 0x000fec0003800000 */
[----:B------:R-:W1:Y:S01]  /*0190*/  LDCU.64 UR4, c[0x0][0x380] ;  /* 0x00007000ff0477ac */ /* 0x000e620008000a00 */
[----:B------:R-:W-:Y:S02]  /*01a0*/  LOP3.LUT R18, R0, 0x7ffffff8, RZ, 0xc0, !PT ;  /* 0x7ffffff800127812 */ /* 0x000fe400078ec0ff */
[----:B------:R-:W-:Y:S02]  /*01b0*/  MOV R25, RZ ;  /* 0x000000ff00197202 */ /* 0x000fe40000000f00 */
[----:B------:R-:W-:Y:S02]  /*01c0*/  MOV R16, R17 ;  /* 0x0000001100107202 */ /* 0x000fe40000000f00 */
[----:B------:R-:W-:Y:S02]  /*01d0*/  MOV R20, R14 ;  /* 0x0000000e00147202 */ /* 0x000fe40000000f00 */
[----:B------:R-:W-:Y:S01]  /*01e0*/  IADD3 R19, PT, PT, -R18, RZ, RZ ;  /* 0x000000ff12137210 */ /* 0x000fe20007ffe1ff */
[----:B-1----:R-:W-:-:S04]  /*01f0*/  UIADD3 UR4, UP0, UPT, UR4, 0x10, URZ ;  /* 0x0000001004047890 */ /* 0x002fc8000ff1e0ff */
[----:B------:R-:W-:-:S12]  /*0200*/  UIADD3.X UR5, UPT, UPT, URZ, UR5, URZ, UP0, !UPT ;  /* 0x00000005ff057290 */ /* 0x000fd800087fe4ff */
.L_x_2:
[----:B------:R-:W1:Y:S01]  /*0210*/  LDC.64 R10, c[0x0][0x390] ;  /* 0x0000e400ff0a7b82 */ /* 0x000e620000000a00 */
[----:B------:R-:W-:Y:S02]  /*0220*/  MOV R2, UR4 ;  /* 0x0000000400027c02 */ /* 0x000fe40008000f00 */
[----:B------:R-:W-:-:S03]  /*0230*/  MOV R3, UR5 ;  /* 0x0000000500037c02 */ /* 0x000fc60008000f00 */
[----:B------:R-:W-:Y:S02]  /*0240*/  IMAD.WIDE R2, R16, 0x4, R2 ;  /* 0x0000000410027825 */ /* 0x000fe400078e0202 */
[----:B------:R-:W2:Y:S03]  /*0250*/  LDC R23, c[0x0][0x398] ;  /* 0x0000e600ff177b82 */ /* 0x000ea60000000800 */
[----:B0-----:R-:W3:Y:S04]  /*0260*/  LDG.E R26, desc[UR6][R2.64+-0x10] ;  /* 0xfffff006021a7981 */ /* 0x001ee8000c1e1900 */
[----:B------:R-:W4:Y:S04]  /*0270*/  LDG.E R22, desc[UR6][R2.64+-0xc] ;  /* 0xfffff40602167981 */ /* 0x000f28000c1e1900 */
[----:B------:R-:W5:Y:S01]  /*0280*/  LDG.E R27, desc[UR6][R2.64+-0x8] ;  /* 0xfffff806021b7981 */ /* 0x000f62000c1e1900 */
[----:B-1----:R-:W-:-:S05]  /*0290*/  IMAD.WIDE R10, R20, 0x4, R10 ;  /* 0x00000004140a7825 */ /* 0x002fca00078e020a */
[----:B------:R0:W3:Y:S01]  /*02a0*/  LDG.E R28, desc[UR6][R10.64] ;  /* 0x000000060a1c7981 */ /* 0x0000e2000c1e1900 */
[----:B--2---:R-:W-:-:S05]  /*02b0*/  IMAD.WIDE R12, R23, 0x4, R10 ;  /* 0x00000004170c7825 */ /* 0x004fca00078e020a */
[----:B------:R1:W4:Y:S01]  /*02c0*/  LDG.E R21, desc[UR6][R12.64] ;  /* 0x000000060c157981 */ /* 0x000322000c1e1900 */
[----:B------:R-:W-:-:S04]  /*02d0*/  IMAD.WIDE R8, R23, 0x4, R12 ;  /* 0x0000000417087825 */ /* 0x000fc800078e020c */
[C---:B------:R-:W-:Y:S02]  /*02e0*/  IMAD.WIDE R6, R23.reuse, 0x4, R8 ;  /* 0x0000000417067825 */ /* 0x040fe400078e0208 */
[----:B------:R-:W5:Y:S02]  /*02f0*/  LDG.E R8, desc[UR6][R8.64] ;  /* 0x0000000608087981 */ /* 0x000f64000c1e1900 */
[C---:B------:R-:W-:Y:S02]  /*0300*/  IMAD.WIDE R4, R23.reuse, 0x4, R6 ;  /* 0x0000000417047825 */ /* 0x040fe400078e0206 */
[----:B------:R2:W5:Y:S02]  /*0310*/  LDG.E R29, desc[UR6][R6.64] ;  /* 0x00000006061d7981 */ /* 0x000564000c1e1900 */
[C---:B0-----:R-:W-:Y:S02]  /*0320*/  IMAD.WIDE R10, R23.reuse, 0x4, R4 ;  /* 0x00000004170a7825 */ /* 0x041fe400078e0204 */
[----:B------:R-:W5:Y:S04]  /*0330*/  LDG.E R9, desc[UR6][R2.64+0x8] ;  /* 0x0000080602097981 */ /* 0x000f68000c1e1900 */
[----:B------:R-:W5:Y:S01]  /*0340*/  LDG.E R5, desc[UR6][R4.64] ;  /* 0x0000000604057981 */ /* 0x000f62000c1e1900 */
[----:B-1----:R-:W-:-:S03]  /*0350*/  IMAD.WIDE R12, R23, 0x4, R10 ;  /* 0x00000004170c7825 */ /* 0x002fc600078e020a */
[----:B------:R-:W5:Y:S01]  /*0360*/  LDG.E R4, desc[UR6][R2.64] ;  /* 0x0000000602047981 */ /* 0x000f62000c1e1900 */
[----:B--2---:R-:W-:-:S06]  /*0370*/  IMAD.WIDE R6, R23, 0x4, R12 ;  /* 0x0000000417067825 */ /* 0x004fcc00078e020c */
[----:B------:R-:W2:Y:S01]  /*0380*/  LDG.E R7, desc[UR6][R6.64] ;  /* 0x0000000606077981 */ /* 0x000ea2000c1e1900 */
[----:B---3--:R-:W-:-:S03]  /*0390*/  FFMA R25, R26, R28, R25 ;  /* 0x0000001c1a197223 */ /* 0x008fc60000000019 */
[----:B------:R-:W3:Y:S04]  /*03a0*/  LDG.E R26, desc[UR6][R2.64+-0x4] ;  /* 0xfffffc06021a7981 */ /* 0x000ee8000c1e1900 */
[----:B------:R-:W2:Y:S04]  /*03b0*/  LDG.E R28, desc[UR6][R10.64] ;  /* 0x000000060a1c7981 */ /* 0x000ea8000c1e1900 */
[----:B------:R-:W2:Y:S04]  /*03c0*/  LDG.E R11, desc[UR6][R2.64+0x4] ;  /* 0x00000406020b7981 */ /* 0x000ea8000c1e1900 */
[----:B------:R-:W2:Y:S04]  /*03d0*/  LDG.E R10, desc[UR6][R2.64+0xc] ;  /* 0x00000c06020a7981 */ /* 0x000ea8000c1e1900 */
[----:B------:R-:W2:Y:S01]  /*03e0*/  LDG.E R2, desc[UR6][R12.64] ;  /* 0x000000060c027981 */ /* 0x000ea2000c1e1900 */
[----:B----4-:R-:W-:Y:S01]  /*03f0*/  FFMA R22, R22, R21, R25 ;  /* 0x0000001516167223 */ /* 0x010fe20000000019 */
[----:B------:R-:W-:-:S03]  /*0400*/  IADD3 R19, PT, PT, R19, 0x8, RZ ;  /* 0x0000000813137810 */ /* 0x000fc60007ffe0ff */
[----:B-----5:R-:W-:Y:S01]  /*0410*/  FFMA R27, R27, R8, R22 ;  /* 0x000000081b1b7223 */ /* 0x020fe20000000016 */
[----:B------:R-:W-:Y:S02]  /*0420*/  ISETP.NE.AND P1, PT, R19, RZ, PT ;  /* 0x000000ff1300720c */ /* 0x000fe40003f25270 */
[----:B------:R-:W-:Y:S02]  /*0430*/  LEA R20, R23, R20, 0x3 ;  /* 0x0000001417147211 */ /* 0x000fe400078e18ff */
[----:B------:R-:W-:Y:S01]  /*0440*/  IADD3 R16, PT, PT, R16, 0x8, RZ ;  /* 0x0000000810107810 */ /* 0x000fe20007ffe0ff */
[----:B---3--:R-:W-:-:S04]  /*0450*/  FFMA R27, R26, R29, R27 ;  /* 0x0000001d1a1b7223 */ /* 0x008fc8000000001b */
[----:B------:R-:W-:-:S04]  /*0460*/  FFMA R4, R4, R5, R27 ;  /* 0x0000000504047223 */ /* 0x000fc8000000001b */
[----:B--2---:R-:W-:-:S04]  /*0470*/  FFMA R4, R11, R28, R4 ;  /* 0x0000001c0b047223 */ /* 0x004fc80000000004 */
[----:B------:R-:W-:-:S04]  /*0480*/  FFMA R9, R9, R2, R4 ;  /* 0x0000000209097223 */ /* 0x000fc80000000004 */
[----:B------:R-:W-:Y:S01]  /*0490*/  FFMA R25, R10, R7, R9 ;  /* 0x000000070a197223 */ /* 0x000fe20000000009 */
[----:B------:R-:W-:Y:S06]  /*04a0*/  @P1 BRA `(.L_x_2) ;  /* 0xfffffffc00581947 */ /* 0x000fec000383ffff */
.L_x_1:
[----:B------:R-:W-:Y:S05]  /*04b0*/  @!P0 BRA `(.L_x_0) ;  /* 0x0000000000e08947 */ /* 0x000fea0003800000 */
[----:B------:R-:W-:Y:S02]  /*04c0*/  ISETP.GE.U32.AND P0, PT, R24, 0x4, PT ;  /* 0x000000041800780c */ /* 0x000fe40003f06070 */
[----:B------:R-:W-:-:S04]  /*04d0*/  LOP3.LUT R16, R0, 0x3, RZ, 0xc0, !PT ;  /* 0x0000000300107812 */ /* 0x000fc800078ec0ff */
[----:B------:R-:W-:-:S07]  /*04e0*/  ISETP.NE.AND P1, PT, R16, RZ, PT ;  /* 0x000000ff1000720c */ /* 0x000fce0003f25270 */
[----:B------:R-:W-:Y:S06]  /*04f0*/  @!P0 BRA `(.L_x_3) ;  /* 0x00000000005c8947 */ /* 0x000fec0003800000 */
[----:B------:R-:W1:Y:S01]  /*0500*/  LDC R19, c[0x0][0x398] ;  /* 0x0000e600ff137b82 */ /* 0x000e620000000800 */
[----:B------:R-:W-:-:S07]  /*0510*/  IADD3 R5, PT, PT, R17, R18, RZ ;  /* 0x0000001211057210 */ /* 0x000fce0007ffe0ff */
[----:B------:R-:W2:Y:S08]  /*0520*/  LDC.64 R8, c[0x0][0x390] ;  /* 0x0000e400ff087b82 */ /* 0x000eb00000000a00 */
[----:B------:R-:W3:Y:S01]  /*0530*/  LDC.64 R2, c[0x0][0x380] ;  /* 0x0000e000ff027b82 */ /* 0x000ee20000000a00 */
[----:B-1----:R-:W-:-:S04]  /*0540*/  IMAD R7, R18, R19, R14 ;  /* 0x0000001312077224 */ /* 0x002fc800078e020e */
[----:B--2---:R-:W-:-:S04]  /*0550*/  IMAD.WIDE R8, R7, 0x4, R8 ;  /* 0x0000000407087825 */ /* 0x004fc800078e0208 */
[----:B------:R-:W-:Y:S02]  /*0560*/  IMAD.WIDE R10, R19, 0x4, R8 ;  /* 0x00000004130a7825 */ /* 0x000fe400078e0208 */
[----:B0-----:R-:W2:Y:S02]  /*0570*/  LDG.E R8, desc[UR6][R8.64] ;  /* 0x0000000608087981 */ /* 0x001ea4000c1e1900 */
[----:B---3--:R-:W-:-:S04]  /*0580*/  IMAD.WIDE R2, R5, 0x4, R2 ;  /* 0x0000000405027825 */ /* 0x008fc800078e0202 */
[C---:B------:R-:W-:Y:S01]  /*0590*/  IMAD.WIDE R4, R19.reuse, 0x4, R10 ;  /* 0x0000000413047825 */ /* 0x040fe200078e020a */
[----:B------:R-:W2:Y:S04]  /*05a0*/  LDG.E R12, desc[UR6][R2.64] ;  /* 0x00000006020c7981 */ /* 0x000ea8000c1e1900 */
[----:B------:R-:W3:Y:S01]  /*05b0*/  LDG.E R10, desc[UR6][R10.64] ;  /* 0x000000060a0a7981 */ /* 0x000ee2000c1e1900 */
[----:B------:R-:W-:-:S03]  /*05c0*/  IMAD.WIDE R6, R19, 0x4, R4 ;  /* 0x0000000413067825 */ /* 0x000fc600078e0204 */
[----:B------:R-:W3:Y:S04]  /*05d0*/  LDG.E R13, desc[UR6][R2.64+0x4] ;  /* 0x00000406020d7981 */ /* 0x000ee8000c1e1900 */
[----:B------:R-:W4:Y:S04]  /*05e0*/  LDG.E R20, desc[UR6][R4.64] ;  /* 0x0000000604147981 */ /* 0x000f28000c1e1900 */
[----:B------:R-:W4:Y:S04]  /*05f0*/  LDG.E R19, desc[UR6][R2.64+0x8] ;  /* 0x0000080602137981 */ /* 0x000f28000c1e1900 */
[----:B------:R-:W5:Y:S04]  /*0600*/  LDG.E R21, desc[UR6][R2.64+0xc] ;  /* 0x00000c0602157981 */ /* 0x000f68000c1e1900 */
[----:B------:R-:W5:Y:S01]  /*0610*/  LDG.E R6, desc[UR6][R6.64] ;  /* 0x0000000606067981 */ /* 0x000f62000c1e1900 */
[----:B------:R-:W-:Y:S01]  /*0620*/  IADD3 R18, PT, PT, R18, 0x4, RZ ;  /* 0x0000000412127810 */ /* 0x000fe20007ffe0ff */
[----:B--2---:R-:W-:-:S04]  /*0630*/  FFMA R12, R12, R8, R25 ;  /* 0x000000080c0c7223 */ /* 0x004fc80000000019 */
[----:B---3--:R-:W-:-:S04]  /*0640*/  FFMA R12, R13, R10, R12 ;  /* 0x0000000a0d0c7223 */ /* 0x008fc8000000000c */
[----:B----4-:R-:W-:-:S04]  /*0650*/  FFMA R12, R19, R20, R12 ;  /* 0x00000014130c7223 */ /* 0x010fc8000000000c */
[----:B-----5:R-:W-:-:S07]  /*0660*/  FFMA R25, R21, R6, R12 ;  /* 0x0000000615197223 */ /* 0x020fce000000000c */
.L_x_3:
[----:B------:R-:W-:Y:S05]  /*0670*/  @!P1 BRA `(.L_x_0) ;  /* 0x0000000000709947 */ /* 0x000fea0003800000 */
[----:B------:R-:W-:Y:S02]  /*0680*/  ISETP.NE.AND P0, PT, R16, 0x1, PT ;  /* 0x000000011000780c */ /* 0x000fe40003f05270 */
[----:B------:R-:W-:-:S04]  /*0690*/  LOP3.LUT R0, R0, 0x1, RZ, 0xc0, !PT ;  /* 0x0000000100007812 */ /* 0x000fc800078ec0ff */
[----:B------:R-:W-:-:S07]  /*06a0*/  ISETP.NE.U32.AND P1, PT, R0, 0x1, PT ;  /* 0x000000010000780c */ /* 0x000fce0003f25070 */
[----:B------:R-:W1:Y:S01]  /*06b0*/  @P0 LDC R13, c[0x0][0x398] ;  /* 0x0000e600ff0d0b82 */ /* 0x000e620000000800 */
[----:B------:R-:W-:-:S07]  /*06c0*/  @P0 IADD3 R9, PT, PT, R17, R18, RZ ;  /* 0x0000001211090210 */ /* 0x000fce0007ffe0ff */
[----:B------:R-:W2:Y:S08]  /*06d0*/  @P0 LDC.64 R10, c[0x0][0x390] ;  /* 0x0000e400ff0a0b82 */ /* 0x000eb00000000a00 */
[----:B------:R-:W3:Y:S08]  /*06e0*/  @P0 LDC.64 R6, c[0x0][0x380] ;  /* 0x0000e000ff060b82 */ /* 0x000ef00000000a00 */
[----:B------:R-:W4:Y:S01]  /*06f0*/  @!P1 LDC R21, c[0x0][0x398] ;  /* 0x0000e600ff159b82 */ /* 0x000f220000000800 */
[C---:B-1----:R-:W-:Y:S01]  /*0700*/  @P0 IMAD R19, R18.reuse, R13, R14 ;  /* 0x0000000d12130224 */ /* 0x042fe200078e020e */
[----:B------:R-:W-:-:S04]  /*0710*/  @P0 IADD3 R18, PT, PT, R18, 0x2, RZ ;  /* 0x0000000212120810 */ /* 0x000fc80007ffe0ff */
[----:B------:R-:W-:Y:S02]  /*0720*/  @!P1 IADD3 R17, PT, PT, R17, R18, RZ ;  /* 0x0000001211119210 */ /* 0x000fe40007ffe0ff */
[----:B------:R-:W1:Y:S01]  /*0730*/  @!P1 LDC.64 R4, c[0x0][0x380] ;  /* 0x0000e000ff049b82 */ /* 0x000e620000000a00 */
[----:B--2---:R-:W-:-:S05]  /*0740*/  @P0 IMAD.WIDE R10, R19, 0x4, R10 ;  /* 0x00000004130a0825 */ /* 0x004fca00078e020a */
[----:B0-----:R-:W2:Y:S02]  /*0750*/  @P0 LDG.E R12, desc[UR6][R10.64] ;  /* 0x000000060a0c0981 */ /* 0x001ea4000c1e1900 */
[----:B------:R-:W0:Y:S01]  /*0760*/  @!P1 LDC.64 R2, c[0x0][0x390] ;  /* 0x0000e400ff029b82 */ /* 0x000e220000000a00 */
[----:B---3--:R-:W-:-:S04]  /*0770*/  @P0 IMAD.WIDE R6, R9, 0x4, R6 ;  /* 0x0000000409060825 */ /* 0x008fc800078e0206 */
[----:B------:R-:W-:Y:S01]  /*0780*/  @P0 IMAD.WIDE R8, R13, 0x4, R10 ;  /* 0x000000040d080825 */ /* 0x000fe200078e020a */
[----:B------:R-:W2:Y:S03]  /*0790*/  @P0 LDG.E R0, desc[UR6][R6.64] ;  /* 0x0000000606000981 */ /* 0x000ea6000c1e1900 */
[----:B----4-:R-:W-:Y:S01]  /*07a0*/  @!P1 IMAD R13, R18, R21, R14 ;  /* 0x00000015120d9224 */ /* 0x010fe200078e020e */
[----:B------:R-:W3:Y:S04]  /*07b0*/  @P0 LDG.E R19, desc[UR6][R6.64+0x4] ;  /* 0x0000040606130981 */ /* 0x000ee8000c1e1900 */
[----:B------:R-:W3:Y:S01]  /*07c0*/  @P0 LDG.E R8, desc[UR6][R8.64] ;  /* 0x0000000608080981 */ /* 0x000ee2000c1e1900 */
[----:B-1----:R-:W-:-:S06]  /*07d0*/  @!P1 IMAD.WIDE R4, R17, 0x4, R4 ;  /* 0x0000000411049825 */ /* 0x002fcc00078e0204 */
[----:B------:R-:W4:Y:S01]  /*07e0*/  @!P1 LDG.E R4, desc[UR6][R4.64] ;  /* 0x0000000604049981 */ /* 0x000f22000c1e1900 */
[----:B0-----:R-:W-:-:S06]  /*07f0*/  @!P1 IMAD.WIDE R2, R13, 0x4, R2 ;  /* 0x000000040d029825 */ /* 0x001fcc00078e0202 */
[----:B------:R-:W4:Y:S01]  /*0800*/  @!P1 LDG.E R2, desc[UR6][R2.64] ;  /* 0x0000000602029981 */ /* 0x000f22000c1e1900 */
[----:B--2---:R-:W-:-:S04]  /*0810*/  @P0 FFMA R0, R0, R12, R25 ;  /* 0x0000000c00000223 */ /* 0x004fc80000000019 */
[----:B---3--:R-:W-:-:S04]  /*0820*/  @P0 FFMA R25, R19, R8, R0 ;  /* 0x0000000813190223 */ /* 0x008fc80000000000 */
[----:B----4-:R-:W-:-:S07]  /*0830*/  @!P1 FFMA R25, R4, R2, R25 ;  /* 0x0000000204199223 */ /* 0x010fce0000000019 */
.L_x_0:
[----:B------:R-:W1:Y:S01]  /*0840*/  LDC.64 R2, c[0x0][0x3a0] ;  /* 0x0000e800ff027b82 */ /* 0x000e620000000a00 */
[----:B------:R-:W2:Y:S02]  /*0850*/  LDCU UR4, c[0x0][0x3a8] ;  /* 0x00007500ff0477ac */ /* 0x000ea40008000800 */
[----:B--2---:R-:W-:-:S04]  /*0860*/  IMAD R15, R15, UR4, R14 ;  /* 0x000000040f0f7c24 */ /* 0x004fc8000f8e020e */
[----:B-1----:R-:W-:-:S05]  /*0870*/  IMAD.WIDE R2, R15, 0x4, R2 ;  /* 0x000000040f027825 */ /* 0x002fca00078e0202 */
[----:B0-----:R-:W-:Y:S01]  /*0880*/  STG.E desc[UR6][R2.64], R25 ;  /* 0x0000001902007986 */ /* 0x001fe2000c101906 */
[----:B------:R-:W-:Y:S05]  /*0890*/  EXIT ;  /* 0x000000000000794d */ /* 0x000fea0003800000 */
.L_x_4:
[----:B------:R-:W-:-:S00]  /*08a0*/  BRA `(.L_x_4) ;  /* 0xfffffffc00fc7947 */ /* 0x000fc0000383ffff */
[----:B------:R-:W-:-:S00]  /*08b0*/  NOP ;  /* 0x0000000000007918 */ /* 0x000fc00000000000 */
        /* <DEDUP_REMOVED lines=12> */
.L_x_5:


//--------------------- .nv.shared.reserved.0     --------------------------
	.section	.nv.shared.reserved.0,"aw",@nobits
	.weak		__nv_reservedSMEM_offset_0_alias
	.size		__nv_reservedSMEM_offset_0_alias, 0, 64
	.other		__nv_reservedSMEM_offset_0_alias,@"STO_CUDA_RESERVED_SHARED STV_DEFAULT"
__nv_reservedSMEM_offset_0_alias:
	.zero		0
	.zero		64


//--------------------- .nv.constant0._Z11MatrixMulti6MatrixS_S_ --------------------------
	.section	.nv.constant0._Z11MatrixMulti6MatrixS_S_,"a",@progbits
	.sectionflags	@""
	.align	4
.nv.constant0._Z11MatrixMulti6MatrixS_S_:
	.zero		944


//--------------------- SYMBOLS --------------------------

	.type		.nv.reservedSmem.offset0,@object
	.size		.nv.reservedSmem.offset0,0x4
